//
// Generated by NVIDIA NVVM Compiler
//
// Compiler Build ID: CL-36424714
// Cuda compilation tools, release 13.0, V13.0.88
// Based on NVVM 20.0.0
//

.version 9.0
.target sm_100
.address_size 64

	// .globl	_Z6kernelmPf8LargeArgi
// _ZZ6kernelmPf8LargeArgiE4data has been demoted

.visible .entry _Z6kernelmPf8LargeArgi(
	.param .u64 _Z6kernelmPf8LargeArgi_param_0,
	.param .u64 .ptr .align 1 _Z6kernelmPf8LargeArgi_param_1,
	.param .align 1 .b8 _Z6kernelmPf8LargeArgi_param_2[512],
	.param .u32 _Z6kernelmPf8LargeArgi_param_3
)
{
	.reg .pred 	%p<2>;
	.reg .b32 	%r<9>;
	.reg .b32 	%f<231>;
	.reg .b64 	%rd<5>;
	// demoted variable
	.shared .align 4 .b8 _ZZ6kernelmPf8LargeArgiE4data[512];
	ld.shared.f32 	%f1, [_ZZ6kernelmPf8LargeArgiE4data];
	ld.shared.f32 	%f2, [_ZZ6kernelmPf8LargeArgiE4data+4];
	ld.shared.f32 	%f3, [_ZZ6kernelmPf8LargeArgiE4data+8];
	ld.shared.f32 	%f4, [_ZZ6kernelmPf8LargeArgiE4data+12];
	ld.shared.f32 	%f5, [_ZZ6kernelmPf8LargeArgiE4data+16];
	ld.shared.f32 	%f6, [_ZZ6kernelmPf8LargeArgiE4data+20];
	ld.shared.f32 	%f7, [_ZZ6kernelmPf8LargeArgiE4data+24];
	ld.shared.f32 	%f8, [_ZZ6kernelmPf8LargeArgiE4data+28];
	ld.shared.f32 	%f9, [_ZZ6kernelmPf8LargeArgiE4data+32];
	ld.shared.f32 	%f10, [_ZZ6kernelmPf8LargeArgiE4data+36];
	ld.shared.f32 	%f11, [_ZZ6kernelmPf8LargeArgiE4data+40];
	ld.shared.f32 	%f12, [_ZZ6kernelmPf8LargeArgiE4data+44];
	ld.shared.f32 	%f13, [_ZZ6kernelmPf8LargeArgiE4data+48];
	ld.shared.f32 	%f14, [_ZZ6kernelmPf8LargeArgiE4data+52];
	ld.shared.f32 	%f15, [_ZZ6kernelmPf8LargeArgiE4data+56];
	ld.shared.f32 	%f16, [_ZZ6kernelmPf8LargeArgiE4data+60];
	ld.shared.f32 	%f17, [_ZZ6kernelmPf8LargeArgiE4data+64];
	ld.shared.f32 	%f18, [_ZZ6kernelmPf8LargeArgiE4data+68];
	ld.shared.f32 	%f19, [_ZZ6kernelmPf8LargeArgiE4data+72];
	ld.shared.f32 	%f20, [_ZZ6kernelmPf8LargeArgiE4data+76];
	ld.shared.f32 	%f21, [_ZZ6kernelmPf8LargeArgiE4data+80];
	ld.shared.f32 	%f22, [_ZZ6kernelmPf8LargeArgiE4data+84];
	ld.shared.f32 	%f23, [_ZZ6kernelmPf8LargeArgiE4data+88];
	ld.shared.f32 	%f24, [_ZZ6kernelmPf8LargeArgiE4data+92];
	ld.shared.f32 	%f25, [_ZZ6kernelmPf8LargeArgiE4data+96];
	ld.shared.f32 	%f26, [_ZZ6kernelmPf8LargeArgiE4data+100];
	ld.shared.f32 	%f27, [_ZZ6kernelmPf8LargeArgiE4data+104];
	ld.shared.f32 	%f28, [_ZZ6kernelmPf8LargeArgiE4data+108];
	ld.shared.f32 	%f29, [_ZZ6kernelmPf8LargeArgiE4data+112];
	ld.shared.f32 	%f30, [_ZZ6kernelmPf8LargeArgiE4data+116];
	ld.shared.f32 	%f31, [_ZZ6kernelmPf8LargeArgiE4data+120];
	ld.shared.f32 	%f32, [_ZZ6kernelmPf8LargeArgiE4data+124];
	ld.shared.f32 	%f33, [_ZZ6kernelmPf8LargeArgiE4data+128];
	ld.shared.f32 	%f34, [_ZZ6kernelmPf8LargeArgiE4data+132];
	ld.shared.f32 	%f35, [_ZZ6kernelmPf8LargeArgiE4data+136];
	ld.shared.f32 	%f36, [_ZZ6kernelmPf8LargeArgiE4data+140];
	ld.shared.f32 	%f37, [_ZZ6kernelmPf8LargeArgiE4data+144];
	ld.shared.f32 	%f38, [_ZZ6kernelmPf8LargeArgiE4data+148];
	ld.shared.f32 	%f39, [_ZZ6kernelmPf8LargeArgiE4data+152];
	ld.shared.f32 	%f40, [_ZZ6kernelmPf8LargeArgiE4data+156];
	ld.shared.f32 	%f41, [_ZZ6kernelmPf8LargeArgiE4data+160];
	ld.shared.f32 	%f42, [_ZZ6kernelmPf8LargeArgiE4data+164];
	ld.shared.f32 	%f43, [_ZZ6kernelmPf8LargeArgiE4data+168];
	ld.shared.f32 	%f44, [_ZZ6kernelmPf8LargeArgiE4data+172];
	ld.shared.f32 	%f45, [_ZZ6kernelmPf8LargeArgiE4data+176];
	ld.shared.f32 	%f46, [_ZZ6kernelmPf8LargeArgiE4data+180];
	ld.shared.f32 	%f47, [_ZZ6kernelmPf8LargeArgiE4data+184];
	ld.shared.f32 	%f48, [_ZZ6kernelmPf8LargeArgiE4data+188];
	ld.shared.f32 	%f49, [_ZZ6kernelmPf8LargeArgiE4data+192];
	ld.shared.f32 	%f50, [_ZZ6kernelmPf8LargeArgiE4data+196];
	ld.shared.f32 	%f51, [_ZZ6kernelmPf8LargeArgiE4data+200];
	ld.shared.f32 	%f52, [_ZZ6kernelmPf8LargeArgiE4data+204];
	ld.shared.f32 	%f53, [_ZZ6kernelmPf8LargeArgiE4data+208];
	ld.shared.f32 	%f54, [_ZZ6kernelmPf8LargeArgiE4data+212];
	ld.shared.f32 	%f55, [_ZZ6kernelmPf8LargeArgiE4data+216];
	ld.shared.f32 	%f56, [_ZZ6kernelmPf8LargeArgiE4data+220];
	ld.shared.f32 	%f57, [_ZZ6kernelmPf8LargeArgiE4data+224];
	ld.shared.f32 	%f58, [_ZZ6kernelmPf8LargeArgiE4data+228];
	ld.shared.f32 	%f59, [_ZZ6kernelmPf8LargeArgiE4data+232];
	ld.shared.f32 	%f60, [_ZZ6kernelmPf8LargeArgiE4data+236];
	ld.shared.f32 	%f61, [_ZZ6kernelmPf8LargeArgiE4data+240];
	ld.shared.f32 	%f62, [_ZZ6kernelmPf8LargeArgiE4data+244];
	ld.shared.f32 	%f63, [_ZZ6kernelmPf8LargeArgiE4data+248];
	ld.shared.f32 	%f64, [_ZZ6kernelmPf8LargeArgiE4data+252];
	ld.shared.f32 	%f65, [_ZZ6kernelmPf8LargeArgiE4data+256];
	ld.shared.f32 	%f66, [_ZZ6kernelmPf8LargeArgiE4data+260];
	ld.shared.f32 	%f67, [_ZZ6kernelmPf8LargeArgiE4data+264];
	ld.shared.f32 	%f68, [_ZZ6kernelmPf8LargeArgiE4data+268];
	ld.shared.f32 	%f69, [_ZZ6kernelmPf8LargeArgiE4data+272];
	ld.shared.f32 	%f70, [_ZZ6kernelmPf8LargeArgiE4data+276];
	ld.shared.f32 	%f71, [_ZZ6kernelmPf8LargeArgiE4data+280];
	ld.shared.f32 	%f72, [_ZZ6kernelmPf8LargeArgiE4data+284];
	ld.shared.f32 	%f73, [_ZZ6kernelmPf8LargeArgiE4data+288];
	ld.shared.f32 	%f74, [_ZZ6kernelmPf8LargeArgiE4data+292];
	ld.shared.f32 	%f75, [_ZZ6kernelmPf8LargeArgiE4data+296];
	ld.shared.f32 	%f76, [_ZZ6kernelmPf8LargeArgiE4data+300];
	ld.shared.f32 	%f77, [_ZZ6kernelmPf8LargeArgiE4data+304];
	ld.shared.f32 	%f78, [_ZZ6kernelmPf8LargeArgiE4data+308];
	ld.shared.f32 	%f79, [_ZZ6kernelmPf8LargeArgiE4data+312];
	ld.shared.f32 	%f80, [_ZZ6kernelmPf8LargeArgiE4data+316];
	ld.shared.f32 	%f81, [_ZZ6kernelmPf8LargeArgiE4data+320];
	ld.shared.f32 	%f82, [_ZZ6kernelmPf8LargeArgiE4data+324];
	ld.shared.f32 	%f83, [_ZZ6kernelmPf8LargeArgiE4data+328];
	ld.shared.f32 	%f84, [_ZZ6kernelmPf8LargeArgiE4data+332];
	ld.shared.f32 	%f85, [_ZZ6kernelmPf8LargeArgiE4data+336];
	ld.shared.f32 	%f86, [_ZZ6kernelmPf8LargeArgiE4data+340];
	ld.shared.f32 	%f87, [_ZZ6kernelmPf8LargeArgiE4data+344];
	ld.shared.f32 	%f88, [_ZZ6kernelmPf8LargeArgiE4data+348];
	ld.shared.f32 	%f89, [_ZZ6kernelmPf8LargeArgiE4data+352];
	ld.shared.f32 	%f90, [_ZZ6kernelmPf8LargeArgiE4data+356];
	ld.shared.f32 	%f91, [_ZZ6kernelmPf8LargeArgiE4data+360];
	ld.shared.f32 	%f92, [_ZZ6kernelmPf8LargeArgiE4data+364];
	ld.shared.f32 	%f93, [_ZZ6kernelmPf8LargeArgiE4data+368];
	ld.shared.f32 	%f94, [_ZZ6kernelmPf8LargeArgiE4data+372];
	ld.shared.f32 	%f95, [_ZZ6kernelmPf8LargeArgiE4data+376];
	ld.shared.f32 	%f96, [_ZZ6kernelmPf8LargeArgiE4data+380];
	ld.shared.f32 	%f97, [_ZZ6kernelmPf8LargeArgiE4data+384];
	ld.shared.f32 	%f98, [_ZZ6kernelmPf8LargeArgiE4data+388];
	ld.shared.f32 	%f99, [_ZZ6kernelmPf8LargeArgiE4data+392];
	ld.shared.f32 	%f100, [_ZZ6kernelmPf8LargeArgiE4data+396];
	ld.shared.f32 	%f101, [_ZZ6kernelmPf8LargeArgiE4data+400];
	ld.shared.f32 	%f102, [_ZZ6kernelmPf8LargeArgiE4data+404];
	ld.shared.f32 	%f103, [_ZZ6kernelmPf8LargeArgiE4data+408];
	ld.shared.f32 	%f104, [_ZZ6kernelmPf8LargeArgiE4data+412];
	ld.shared.f32 	%f105, [_ZZ6kernelmPf8LargeArgiE4data+416];
	ld.shared.f32 	%f106, [_ZZ6kernelmPf8LargeArgiE4data+420];
	ld.shared.f32 	%f107, [_ZZ6kernelmPf8LargeArgiE4data+424];
	ld.shared.f32 	%f108, [_ZZ6kernelmPf8LargeArgiE4data+428];
	ld.shared.f32 	%f109, [_ZZ6kernelmPf8LargeArgiE4data+432];
	ld.shared.f32 	%f110, [_ZZ6kernelmPf8LargeArgiE4data+436];
	ld.shared.f32 	%f111, [_ZZ6kernelmPf8LargeArgiE4data+440];
	ld.shared.f32 	%f112, [_ZZ6kernelmPf8LargeArgiE4data+444];
	ld.shared.f32 	%f113, [_ZZ6kernelmPf8LargeArgiE4data+448];
	ld.shared.f32 	%f114, [_ZZ6kernelmPf8LargeArgiE4data+452];
	ld.shared.f32 	%f115, [_ZZ6kernelmPf8LargeArgiE4data+456];
	ld.shared.f32 	%f116, [_ZZ6kernelmPf8LargeArgiE4data+460];
	ld.shared.f32 	%f117, [_ZZ6kernelmPf8LargeArgiE4data+464];
	ld.shared.f32 	%f118, [_ZZ6kernelmPf8LargeArgiE4data+468];
	ld.shared.f32 	%f119, [_ZZ6kernelmPf8LargeArgiE4data+472];
	ld.shared.f32 	%f120, [_ZZ6kernelmPf8LargeArgiE4data+476];
	ld.shared.f32 	%f121, [_ZZ6kernelmPf8LargeArgiE4data+480];
	ld.shared.f32 	%f122, [_ZZ6kernelmPf8LargeArgiE4data+484];
	ld.shared.f32 	%f123, [_ZZ6kernelmPf8LargeArgiE4data+488];
	ld.shared.f32 	%f124, [_ZZ6kernelmPf8LargeArgiE4data+492];
	ld.shared.f32 	%f125, [_ZZ6kernelmPf8LargeArgiE4data+496];
	ld.shared.f32 	%f126, [_ZZ6kernelmPf8LargeArgiE4data+500];
	ld.shared.f32 	%f127, [_ZZ6kernelmPf8LargeArgiE4data+504];
	mov.f32 	%f230, 0f449A4000;
	mov.b64 	%rd4, 10240;
	ld.shared.f32 	%f128, [_ZZ6kernelmPf8LargeArgiE4data+508];
$L__BB0_1:
	add.f32 	%f132, %f230, %f1;
	div.rn.f32 	%f133, %f132, %f2;
	sub.f32 	%f134, %f133, %f3;
	fma.rn.f32 	%f135, %f134, %f4, %f5;
	div.rn.f32 	%f136, %f135, %f6;
	sub.f32 	%f137, %f136, %f7;
	fma.rn.f32 	%f138, %f137, %f8, %f9;
	div.rn.f32 	%f139, %f138, %f10;
	sub.f32 	%f140, %f139, %f11;
	fma.rn.f32 	%f141, %f140, %f12, %f13;
	div.rn.f32 	%f142, %f141, %f14;
	sub.f32 	%f143, %f142, %f15;
	fma.rn.f32 	%f144, %f143, %f16, %f17;
	div.rn.f32 	%f145, %f144, %f18;
	sub.f32 	%f146, %f145, %f19;
	fma.rn.f32 	%f147, %f146, %f20, %f21;
	div.rn.f32 	%f148, %f147, %f22;
	sub.f32 	%f149, %f148, %f23;
	fma.rn.f32 	%f150, %f149, %f24, %f25;
	div.rn.f32 	%f151, %f150, %f26;
	sub.f32 	%f152, %f151, %f27;
	fma.rn.f32 	%f153, %f152, %f28, %f29;
	div.rn.f32 	%f154, %f153, %f30;
	sub.f32 	%f155, %f154, %f31;
	fma.rn.f32 	%f156, %f155, %f32, %f33;
	div.rn.f32 	%f157, %f156, %f34;
	sub.f32 	%f158, %f157, %f35;
	fma.rn.f32 	%f159, %f158, %f36, %f37;
	div.rn.f32 	%f160, %f159, %f38;
	sub.f32 	%f161, %f160, %f39;
	fma.rn.f32 	%f162, %f161, %f40, %f41;
	div.rn.f32 	%f163, %f162, %f42;
	sub.f32 	%f164, %f163, %f43;
	fma.rn.f32 	%f165, %f164, %f44, %f45;
	div.rn.f32 	%f166, %f165, %f46;
	sub.f32 	%f167, %f166, %f47;
	fma.rn.f32 	%f168, %f167, %f48, %f49;
	div.rn.f32 	%f169, %f168, %f50;
	sub.f32 	%f170, %f169, %f51;
	fma.rn.f32 	%f171, %f170, %f52, %f53;
	div.rn.f32 	%f172, %f171, %f54;
	sub.f32 	%f173, %f172, %f55;
	fma.rn.f32 	%f174, %f173, %f56, %f57;
	div.rn.f32 	%f175, %f174, %f58;
	sub.f32 	%f176, %f175, %f59;
	fma.rn.f32 	%f177, %f176, %f60, %f61;
	div.rn.f32 	%f178, %f177, %f62;
	sub.f32 	%f179, %f178, %f63;
	fma.rn.f32 	%f180, %f179, %f64, %f65;
	div.rn.f32 	%f181, %f180, %f66;
	sub.f32 	%f182, %f181, %f67;
	fma.rn.f32 	%f183, %f182, %f68, %f69;
	div.rn.f32 	%f184, %f183, %f70;
	sub.f32 	%f185, %f184, %f71;
	fma.rn.f32 	%f186, %f185, %f72, %f73;
	div.rn.f32 	%f187, %f186, %f74;
	sub.f32 	%f188, %f187, %f75;
	fma.rn.f32 	%f189, %f188, %f76, %f77;
	div.rn.f32 	%f190, %f189, %f78;
	sub.f32 	%f191, %f190, %f79;
	fma.rn.f32 	%f192, %f191, %f80, %f81;
	div.rn.f32 	%f193, %f192, %f82;
	sub.f32 	%f194, %f193, %f83;
	fma.rn.f32 	%f195, %f194, %f84, %f85;
	div.rn.f32 	%f196, %f195, %f86;
	sub.f32 	%f197, %f196, %f87;
	fma.rn.f32 	%f198, %f197, %f88, %f89;
	div.rn.f32 	%f199, %f198, %f90;
	sub.f32 	%f200, %f199, %f91;
	fma.rn.f32 	%f201, %f200, %f92, %f93;
	div.rn.f32 	%f202, %f201, %f94;
	sub.f32 	%f203, %f202, %f95;
	fma.rn.f32 	%f204, %f203, %f96, %f97;
	div.rn.f32 	%f205, %f204, %f98;
	sub.f32 	%f206, %f205, %f99;
	fma.rn.f32 	%f207, %f206, %f100, %f101;
	div.rn.f32 	%f208, %f207, %f102;
	sub.f32 	%f209, %f208, %f103;
	fma.rn.f32 	%f210, %f209, %f104, %f105;
	div.rn.f32 	%f211, %f210, %f106;
	sub.f32 	%f212, %f211, %f107;
	fma.rn.f32 	%f213, %f212, %f108, %f109;
	div.rn.f32 	%f214, %f213, %f110;
	sub.f32 	%f215, %f214, %f111;
	fma.rn.f32 	%f216, %f215, %f112, %f113;
	div.rn.f32 	%f217, %f216, %f114;
	sub.f32 	%f218, %f217, %f115;
	fma.rn.f32 	%f219, %f218, %f116, %f117;
	div.rn.f32 	%f220, %f219, %f118;
	sub.f32 	%f221, %f220, %f119;
	fma.rn.f32 	%f222, %f221, %f120, %f121;
	div.rn.f32 	%f223, %f222, %f122;
	sub.f32 	%f224, %f223, %f123;
	fma.rn.f32 	%f225, %f224, %f124, %f125;
	div.rn.f32 	%f226, %f225, %f126;
	sub.f32 	%f227, %f226, %f127;
	mul.f32 	%f230, %f227, %f128;
	add.s64 	%rd4, %rd4, -1;
	setp.ne.s64 	%p1, %rd4, 0;
	@%p1 bra 	$L__BB0_1;
	mov.u32 	%r1, %ctaid.x;
	mov.u32 	%r2, %ntid.x;
	mov.u32 	%r3, %tid.x;
	mad.lo.s32 	%r4, %r1, %r2, %r3;
	shl.b32 	%r5, %r4, 2;
	and.b32  	%r6, %r5, 508;
	mov.u32 	%r7, _ZZ6kernelmPf8LargeArgiE4data;
	add.s32 	%r8, %r7, %r6;
	ld.shared.f32 	%f228, [%r8];
	add.f32 	%f229, %f230, %f228;
	st.shared.f32 	[%r8], %f229;
	ret;

}


// ===== COMPILED SASS (sm_100) =====

	.target	sm_100

	.elftype	@"ET_EXEC"


//--------------------- .note.nv.tkinfo           --------------------------
	.section	.note.nv.tkinfo,"",@"SHT_NOTE"
	.sectionflags	@"SHF_NOTE_NV_TKINFO"
	.tkinfo
        /*0018*/ 	.word	0x00000002
        /*0030*/ 	.string	""
        /*0030*/ 	.string	"ptxas"
        /*0030*/ 	.string	"Cuda compilation tools, release 13.0, V13.0.88"
        /*0030*/ 	.string	"Build cuda_13.0.r13.0/compiler.36424714_0"
        /*0030*/ 	.string	"-arch sm_100 -m 64 "



//--------------------- .note.nv.cuinfo           --------------------------
	.section	.note.nv.cuinfo,"",@"SHT_NOTE"
	.sectionflags	@"SHF_NOTE_NV_CUINFO"
        /*0018*/ 	.short	0x0002
        /*001a*/ 	.short	0x0064
        /*001c*/ 	.short	0x0082
	.zero		2


//--------------------- .nv.info                  --------------------------
	.section	.nv.info,"",@"SHT_CUDA_INFO"
	.align	4


	//----- nvinfo : EIATTR_REGCOUNT
	.align		4
        /*0000*/ 	.byte	0x04, 0x2f
        /*0002*/ 	.short	(.L_1 - .L_0)
	.align		4
.L_0:
        /*0004*/ 	.word	index@(_Z6kernelmPf8LargeArgi)
        /*0008*/ 	.word	0x0000008f


	//----- nvinfo : EIATTR_FRAME_SIZE
	.align		4
.L_1:
        /*000c*/ 	.byte	0x04, 0x11
        /*000e*/ 	.short	(.L_3 - .L_2)
	.align		4
.L_2:
        /*0010*/ 	.word	index@($__internal_0_$__cuda_sm3x_div_rn_noftz_f32_slowpath)
        /*0014*/ 	.word	0x00000000


	//----- nvinfo : EIATTR_FRAME_SIZE
	.align		4
.L_3:
        /*0018*/ 	.byte	0x04, 0x11
        /*001a*/ 	.short	(.L_5 - .L_4)
	.align		4
.L_4:
        /*001c*/ 	.word	index@(_Z6kernelmPf8LargeArgi)
        /*0020*/ 	.word	0x00000000


	//----- nvinfo : EIATTR_MIN_STACK_SIZE
	.align		4
.L_5:
        /*0024*/ 	.byte	0x04, 0x12
        /*0026*/ 	.short	(.L_7 - .L_6)
	.align		4
.L_6:
        /*0028*/ 	.word	index@(_Z6kernelmPf8LargeArgi)
        /*002c*/ 	.word	0x00000000
.L_7:


//--------------------- .nv.compat                --------------------------
	.section	.nv.compat,"",@"SHT_CUDA_COMPAT_INFO"
	.align	4
        /*0000*/ 	.byte	0x02, 0x09, 0x00, 0x00, 0x02, 0x02, 0x01, 0x00, 0x02, 0x05, 0x05, 0x00, 0x03, 0x07, 0x01, 0x01
        /*0010*/ 	.byte	0x02, 0x03, 0x00, 0x00, 0x02, 0x06, 0x01, 0x00, 0x04, 0x0b, 0x08, 0x00, 0x01, 0x00, 0x00, 0x00
        /*0020*/ 	.byte	0x00, 0x00, 0x00, 0x00


//--------------------- .nv.info._Z6kernelmPf8LargeArgi --------------------------
	.section	.nv.info._Z6kernelmPf8LargeArgi,"",@"SHT_CUDA_INFO"
	.sectionflags	@""
	.align	4


	//----- nvinfo : EIATTR_CUDA_API_VERSION
	.align		4
        /*0000*/ 	.byte	0x04, 0x37
        /*0002*/ 	.short	(.L_9 - .L_8)
.L_8:
        /*0004*/ 	.word	0x00000082


	//----- nvinfo : EIATTR_KPARAM_INFO
	.align		4
.L_9:
        /*0008*/ 	.byte	0x04, 0x17
        /*000a*/ 	.short	(.L_11 - .L_10)
.L_10:
        /*000c*/ 	.word	0x00000000
        /*0010*/ 	.short	0x0003
        /*0012*/ 	.short	0x0210
        /*0014*/ 	.byte	0x00, 0xf0, 0x11, 0x00


	//----- nvinfo : EIATTR_KPARAM_INFO
	.align		4
.L_11:
        /*0018*/ 	.byte	0x04, 0x17
        /*001a*/ 	.short	(.L_13 - .L_12)
.L_12:
        /*001c*/ 	.word	0x00000000
        /*0020*/ 	.short	0x0002
        /*0022*/ 	.short	0x0010
        /*0024*/ 	.byte	0x00, 0xf0, 0x01, 0x08


	//----- nvinfo : EIATTR_KPARAM_INFO
	.align		4
.L_13:
        /*0028*/ 	.byte	0x04, 0x17
        /*002a*/ 	.short	(.L_15 - .L_14)
.L_14:
        /*002c*/ 	.word	0x00000000
        /*0030*/ 	.short	0x0001
        /*0032*/ 	.short	0x0008
        /*0034*/ 	.byte	0x00, 0xf5, 0x21, 0x00


	//----- nvinfo : EIATTR_KPARAM_INFO
	.align		4
.L_15:
        /*0038*/ 	.byte	0x04, 0x17
        /*003a*/ 	.short	(.L_17 - .L_16)
.L_16:
        /*003c*/ 	.word	0x00000000
        /*0040*/ 	.short	0x0000
        /*0042*/ 	.short	0x0000
        /*0044*/ 	.byte	0x00, 0xf0, 0x21, 0x00


	//----- nvinfo : EIATTR_SPARSE_MMA_MASK
	.align		4
.L_17:
        /*0048*/ 	.byte	0x03, 0x50
        /*004a*/ 	.short	0x0000


	//----- nvinfo : EIATTR_MAXREG_COUNT
	.align		4
        /*004c*/ 	.byte	0x03, 0x1b
        /*004e*/ 	.short	0x00ff


	//----- nvinfo : EIATTR_MERCURY_ISA_VERSION
	.align		4
        /*0050*/ 	.byte	0x03, 0x5f
        /*0052*/ 	.short	0x0101


	//----- nvinfo : EIATTR_VRC_CTA_INIT_COUNT
	.align		4
        /*0054*/ 	.byte	0x02, 0x4a
	.zero		1
	.zero		1


	//----- nvinfo : EIATTR_EXIT_INSTR_OFFSETS
	.align		4
        /*0058*/ 	.byte	0x04, 0x1c
        /*005a*/ 	.short	(.L_19 - .L_18)


	//   ....[0]....
.L_18:
        /*005c*/ 	.word	0x00001f90


	//----- nvinfo : EIATTR_CRS_STACK_SIZE
	.align		4
.L_19:
        /*0060*/ 	.byte	0x04, 0x1e
        /*0062*/ 	.short	(.L_21 - .L_20)
.L_20:
        /*0064*/ 	.word	0x00000000


	//----- nvinfo : EIATTR_CBANK_PARAM_SIZE
	.align		4
.L_21:
        /*0068*/ 	.byte	0x03, 0x19
        /*006a*/ 	.short	0x0214


	//----- nvinfo : EIATTR_PARAM_CBANK
	.align		4
        /*006c*/ 	.byte	0x04, 0x0a
        /*006e*/ 	.short	(.L_23 - .L_22)
	.align		4
.L_22:
        /*0070*/ 	.word	index@(.nv.constant0._Z6kernelmPf8LargeArgi)
        /*0074*/ 	.short	0x0380
        /*0076*/ 	.short	0x0214


	//----- nvinfo : EIATTR_SW_WAR
	.align		4
.L_23:
        /*0078*/ 	.byte	0x04, 0x36
        /*007a*/ 	.short	(.L_25 - .L_24)
.L_24:
        /*007c*/ 	.word	0x00000008
.L_25:


//--------------------- .nv.callgraph             --------------------------
	.section	.nv.callgraph,"",@"SHT_CUDA_CALLGRAPH"
	.align	4
	.sectionentsize	8
	.align		4
        /*0000*/ 	.word	0x00000000
	.align		4
        /*0004*/ 	.word	0xffffffff
	.align		4
        /*0008*/ 	.word	0x00000000
	.align		4
        /*000c*/ 	.word	0xfffffffe
	.align		4
        /*0010*/ 	.word	0x00000000
	.align		4
        /*0014*/ 	.word	0xfffffffd
	.align		4
        /*0018*/ 	.word	0x00000000
	.align		4
        /*001c*/ 	.word	0xfffffffc


//--------------------- .text._Z6kernelmPf8LargeArgi --------------------------
	.section	.text._Z6kernelmPf8LargeArgi,"ax",@progbits
	.align	128
        .global         _Z6kernelmPf8LargeArgi
        .type           _Z6kernelmPf8LargeArgi,@function
        .size           _Z6kernelmPf8LargeArgi,(.L_x_42 - _Z6kernelmPf8LargeArgi)
        .other          _Z6kernelmPf8LargeArgi,@"STO_CUDA_ENTRY STV_DEFAULT"
_Z6kernelmPf8LargeArgi:
.text._Z6kernelmPf8LargeArgi:
[----:B------:R-:W-:Y:S08]  /*0000*/  LDC R1, c[0x0][0x37c] ;  /* 0x0000df00ff017b82 */ /* 0x000ff00000000800 */
[----:B------:R-:W0:Y:S01]  /*0010*/  S2UR UR5, SR_CgaCtaId ;  /* 0x00000000000579c3 */ /* 0x000e220000008800 */
[----:B------:R-:W-:Y:S01]  /*0020*/  UMOV UR4, 0x400 ;  /* 0x0000040000047882 */ /* 0x000fe20000000000 */
[----:B------:R-:W-:Y:S01]  /*0030*/  HFMA2 R3, -RZ, RZ, 4.6015625, 2 ;  /* 0x449a4000ff037431 */ /* 0x000fe200000001ff */
[----:B------:R-:W-:Y:S01]  /*0040*/  UMOV UR7, 0x2800 ;  /* 0x0000280000077882 */ /* 0x000fe20000000000 */
[----:B0-----:R-:W-:-:S09]  /*0050*/  ULEA UR4, UR5, UR4, 0x18 ;  /* 0x0000000405047291 */ /* 0x001fd2000f8ec0ff */
[----:B------:R-:W0:Y:S04]  /*0060*/  LDS.128 R128, [UR4] ;  /* 0x00000004ff807984 */ /* 0x000e280008000c00 */
[----:B------:R-:W1:Y:S04]  /*0070*/  LDS.128 R124, [UR4+0x10] ;  /* 0x00001004ff7c7984 */ /* 0x000e680008000c00 */
[----:B------:R-:W2:Y:S04]  /*0080*/  LDS.128 R120, [UR4+0x20] ;  /* 0x00002004ff787984 */ /* 0x000ea80008000c00 */
[----:B------:R-:W3:Y:S04]  /*0090*/  LDS.128 R116, [UR4+0x30] ;  /* 0x00003004ff747984 */ /* 0x000ee80008000c00 */
[----:B------:R-:W4:Y:S04]  /*00a0*/  LDS.128 R112, [UR4+0x40] ;  /* 0x00004004ff707984 */ /* 0x000f280008000c00 */
[----:B------:R-:W5:Y:S04]  /*00b0*/  LDS.128 R108, [UR4+0x50] ;  /* 0x00005004ff6c7984 */ /* 0x000f680008000c00 */
[----:B------:R-:W0:Y:S04]  /*00c0*/  LDS.128 R104, [UR4+0x60] ;  /* 0x00006004ff687984 */ /* 0x000e280008000c00 */
        /* <DEDUP_REMOVED lines=24> */
[----:B------:R-:W0:Y:S01]  /*0250*/  LDS.128 R4, [UR4+0x1f0] ;  /* 0x0001f004ff047984 */ /* 0x000e220008000c00 */
[----:B-12345:R-:W-:-:S05]  /*0260*/  UMOV UR4, URZ ;  /* 0x000000ff00047c82 */ /* 0x03efca0008000000 */
.L_x_32:
[----:B0-----:R-:W0:Y:S01]  /*0270*/  MUFU.RCP R2, R129 ;  /* 0x0000008100027308 */ /* 0x001e220000001000 */
[----:B------:R-:W-:Y:S01]  /*0280*/  FADD R0, R128, R3 ;  /* 0x0000000380007221 */ /* 0x000fe20000000000 */
[----:B------:R-:W-:-:S04]  /*0290*/  UIADD3 UR7, UP0, UPT, UR7, -0x1, URZ ;  /* 0xffffffff07077890 */ /* 0x000fc8000ff1e0ff */
[----:B------:R-:W-:Y:S02]  /*02a0*/  UIADD3.X UR4, UPT, UPT, UR4, -0x1, URZ, UP0, !UPT ;  /* 0xffffffff04047890 */ /* 0x000fe400087fe4ff */
[----:B------:R-:W1:Y:S01]  /*02b0*/  FCHK P0, R0, R129 ;  /* 0x0000008100007302 */ /* 0x000e620000000000 */
[----:B------:R-:W-:-:S04]  /*02c0*/  UISETP.NE.U32.AND UP0, UPT, UR7, URZ, UPT ;  /* 0x000000ff0700728c */ /* 0x000fc8000bf05070 */
[----:B------:R-:W-:Y:S01]  /*02d0*/  UISETP.NE.AND.EX UP0, UPT, UR4, URZ, UPT, UP0 ;  /* 0x000000ff0400728c */ /* 0x000fe2000bf05300 */
[----:B0-----:R-:W-:-:S04]  /*02e0*/  FFMA R133, R2, -R129, 1 ;  /* 0x3f80000002857423 */ /* 0x001fc80000000881 */
[----:B------:R-:W-:-:S04]  /*02f0*/  FFMA R133, R2, R133, R2 ;  /* 0x0000008502857223 */ /* 0x000fc80000000002 */
[----:B------:R-:W-:-:S04]  /*0300*/  FFMA R2, R0, R133, RZ ;  /* 0x0000008500027223 */ /* 0x000fc800000000ff */
[----:B------:R-:W-:-:S04]  /*0310*/  FFMA R3, R2, -R129, R0 ;  /* 0x8000008102037223 */ /* 0x000fc80000000000 */
[----:B------:R-:W-:Y:S01]  /*0320*/  FFMA R3, R133, R3, R2 ;  /* 0x0000000385037223 */ /* 0x000fe20000000002 */
[----:B-1----:R-:W-:Y:S06]  /*0330*/  @!P0 BRA `(.L_x_0) ;  /* 0x0000000000108947 */ /* 0x002fec0003800000 */
[----:B------:R-:W-:Y:S02]  /*0340*/  MOV R3, R129 ;  /* 0x0000008100037202 */ /* 0x000fe40000000f00 */
[----:B------:R-:W-:-:S07]  /*0350*/  MOV R2, 0x370 ;  /* 0x0000037000027802 */ /* 0x000fce0000000f00 */
[----:B------:R-:W-:Y:S05]  /*0360*/  CALL.REL.NOINC `($__internal_0_$__cuda_sm3x_div_rn_noftz_f32_slowpath) ;  /* 0x0000001c000c7944 */ /* 0x000fea0003c00000 */
[----:B------:R-:W-:-:S07]  /*0370*/  MOV R3, R133 ;  /* 0x0000008500037202 */ /* 0x000fce0000000f00 */
.L_x_0:
[----:B------:R-:W0:Y:S01]  /*0380*/  MUFU.RCP R2, R125 ;  /* 0x0000007d00027308 */ /* 0x000e220000001000 */
[----:B------:R-:W-:-:S04]  /*0390*/  FADD R3, R3, -R130 ;  /* 0x8000008203037221 */ /* 0x000fc80000000000 */
[----:B------:R-:W-:-:S04]  /*03a0*/  FFMA R0, R3, R131, R124 ;  /* 0x0000008303007223 */ /* 0x000fc8000000007c */
[----:B------:R-:W1:Y:S01]  /*03b0*/  FCHK P0, R0, R125 ;  /* 0x0000007d00007302 */ /* 0x000e620000000000 */
        /* <DEDUP_REMOVED lines=10> */
.L_x_1:
        /* <DEDUP_REMOVED lines=14> */
.L_x_2:
        /* <DEDUP_REMOVED lines=14> */
.L_x_3:
        /* <DEDUP_REMOVED lines=14> */
.L_x_4:
        /* <DEDUP_REMOVED lines=14> */
.L_x_5:
        /* <DEDUP_REMOVED lines=14> */
.L_x_6:
        /* <DEDUP_REMOVED lines=14> */
.L_x_7:
        /* <DEDUP_REMOVED lines=14> */
.L_x_8:
        /* <DEDUP_REMOVED lines=14> */
.L_x_9:
        /* <DEDUP_REMOVED lines=14> */
.L_x_10:
        /* <DEDUP_REMOVED lines=14> */
.L_x_11:
        /* <DEDUP_REMOVED lines=14> */
.L_x_12:
        /* <DEDUP_REMOVED lines=14> */
.L_x_13:
        /* <DEDUP_REMOVED lines=14> */
.L_x_14:
        /* <DEDUP_REMOVED lines=14> */
.L_x_15:
        /* <DEDUP_REMOVED lines=14> */
.L_x_16:
        /* <DEDUP_REMOVED lines=14> */
.L_x_17:
        /* <DEDUP_REMOVED lines=14> */
.L_x_18:
        /* <DEDUP_REMOVED lines=14> */
.L_x_19:
        /* <DEDUP_REMOVED lines=14> */
.L_x_20:
        /* <DEDUP_REMOVED lines=14> */
.L_x_21:
        /* <DEDUP_REMOVED lines=14> */
.L_x_22:
        /* <DEDUP_REMOVED lines=14> */
.L_x_23:
        /* <DEDUP_REMOVED lines=14> */
.L_x_24:
        /* <DEDUP_REMOVED lines=14> */
.L_x_25:
        /* <DEDUP_REMOVED lines=14> */
.L_x_26:
        /* <DEDUP_REMOVED lines=14> */
.L_x_27:
        /* <DEDUP_REMOVED lines=14> */
.L_x_28:
        /* <DEDUP_REMOVED lines=14> */
.L_x_29:
        /* <DEDUP_REMOVED lines=14> */
.L_x_30:
        /* <DEDUP_REMOVED lines=14> */
.L_x_31:
[----:B------:R-:W-:-:S04]  /*1ea0*/  FADD R0, R3, -R6 ;  /* 0x8000000603007221 */ /* 0x000fc80000000000 */
[----:B------:R-:W-:Y:S01]  /*1eb0*/  FMUL R3, R0, R7 ;  /* 0x0000000700037220 */ /* 0x000fe20000400000 */
[----:B------:R-:W-:Y:S06]  /*1ec0*/  BRA.U UP0, `(.L_x_32) ;  /* 0xffffffe100e87547 */ /* 0x000fec000b83ffff */
[----:B------:R-:W0:Y:S01]  /*1ed0*/  S2R R5, SR_TID.X ;  /* 0x0000000000057919 */ /* 0x000e220000002100 */
[----:B------:R-:W0:Y:S08]  /*1ee0*/  S2UR UR5, SR_CTAID.X ;  /* 0x00000000000579c3 */ /* 0x000e300000002500 */
[----:B------:R-:W0:Y:S08]  /*1ef0*/  LDC R0, c[0x0][0x360] ;  /* 0x0000d800ff007b82 */ /* 0x000e300000000800 */
[----:B------:R-:W1:Y:S01]  /*1f00*/  S2UR UR6, SR_CgaCtaId ;  /* 0x00000000000679c3 */ /* 0x000e620000008800 */
[----:B0-----:R-:W-:Y:S01]  /*1f10*/  IMAD R0, R0, UR5, R5 ;  /* 0x0000000500007c24 */ /* 0x001fe2000f8e0205 */
[----:B------:R-:W-:-:S04]  /*1f20*/  UMOV UR5, 0x400 ;  /* 0x0000040000057882 */ /* 0x000fc80000000000 */
[----:B------:R-:W-:Y:S01]  /*1f30*/  SHF.L.U32 R0, R0, 0x2, RZ ;  /* 0x0000000200007819 */ /* 0x000fe200000006ff */
[----:B-1----:R-:W-:-:S03]  /*1f40*/  ULEA UR5, UR6, UR5, 0x18 ;  /* 0x0000000506057291 */ /* 0x002fc6000f8ec0ff */
[----:B------:R-:W-:-:S06]  /*1f50*/  LOP3.LUT R0, R0, 0x1fc, RZ, 0xc0, !PT ;  /* 0x000001fc00007812 */ /* 0x000fcc00078ec0ff */
[----:B------:R-:W0:Y:S02]  /*1f60*/  LDS R2, [R0+UR5] ;  /* 0x0000000500027984 */ /* 0x000e240008000800 */
[----:B0-----:R-:W-:-:S05]  /*1f70*/  FADD R3, R3, R2 ;  /* 0x0000000203037221 */ /* 0x001fca0000000000 */
[----:B------:R-:W-:Y:S01]  /*1f80*/  STS [R0+UR5], R3 ;  /* 0x0000000300007988 */ /* 0x000fe20008000805 */
[----:B------:R-:W-:Y:S05]  /*1f90*/  EXIT ;  /* 0x000000000000794d */ /* 0x000fea0003800000 */
        .weak           $__internal_0_$__cuda_sm3x_div_rn_noftz_f32_slowpath
        .type           $__internal_0_$__cuda_sm3x_div_rn_noftz_f32_slowpath,@function
        .size           $__internal_0_$__cuda_sm3x_div_rn_noftz_f32_slowpath,(.L_x_42 - $__internal_0_$__cuda_sm3x_div_rn_noftz_f32_slowpath)
$__internal_0_$__cuda_sm3x_div_rn_noftz_f32_slowpath:
[----:B------:R-:W-:Y:S02]  /*1fa0*/  SHF.R.U32.HI R133, RZ, 0x17, R3 ;  /* 0x00000017ff857819 */ /* 0x000fe40000011603 */
[----:B------:R-:W-:Y:S02]  /*1fb0*/  SHF.R.U32.HI R132, RZ, 0x17, R0 ;  /* 0x00000017ff847819 */ /* 0x000fe40000011600 */
[----:B------:R-:W-:Y:S02]  /*1fc0*/  LOP3.LUT R138, R133, 0xff, RZ, 0xc0, !PT ;  /* 0x000000ff858a7812 */ /* 0x000fe400078ec0ff */
[----:B------:R-:W-:Y:S02]  /*1fd0*/  LOP3.LUT R136, R132, 0xff, RZ, 0xc0, !PT ;  /* 0x000000ff84887812 */ /* 0x000fe400078ec0ff */
[----:B------:R-:W-:Y:S02]  /*1fe0*/  IADD3 R134, PT, PT, R138, -0x1, RZ ;  /* 0xffffffff8a867810 */ /* 0x000fe40007ffe0ff */
[----:B------:R-:W-:-:S02]  /*1ff0*/  IADD3 R133, PT, PT, R136, -0x1, RZ ;  /* 0xffffffff88857810 */ /* 0x000fc40007ffe0ff */
[----:B------:R-:W-:-:S04]  /*2000*/  ISETP.GT.U32.AND P0, PT, R134, 0xfd, PT ;  /* 0x000000fd8600780c */ /* 0x000fc80003f04070 */
[----:B------:R-:W-:-:S13]  /*2010*/  ISETP.GT.U32.OR P0, PT, R133, 0xfd, P0 ;  /* 0x000000fd8500780c */ /* 0x000fda0000704470 */
[----:B------:R-:W-:Y:S01]  /*2020*/  @!P0 MOV R132, RZ ;  /* 0x000000ff00848202 */ /* 0x000fe20000000f00 */
[----:B------:R-:W-:Y:S06]  /*2030*/  @!P0 BRA `(.L_x_33) ;  /* 0x00000000005c8947 */ /* 0x000fec0003800000 */
[----:B------:R-:W-:Y:S02]  /*2040*/  FSETP.GTU.FTZ.AND P0, PT, |R0|, +INF , PT ;  /* 0x7f8000000000780b */ /* 0x000fe40003f1c200 */
[----:B------:R-:W-:-:S04]  /*2050*/  FSETP.GTU.FTZ.AND P1, PT, |R3|, +INF , PT ;  /* 0x7f8000000300780b */ /* 0x000fc80003f3c200 */
[----:B------:R-:W-:-:S13]  /*2060*/  PLOP3.LUT P0, PT, P0, P1, PT, 0xf8, 0x8f ;  /* 0x00000000008f781c */ /* 0x000fda0000703f70 */
[----:B------:R-:W-:Y:S05]  /*2070*/  @P0 BRA `(.L_x_34) ;  /* 0x0000000400440947 */ /* 0x000fea0003800000 */
[----:B------:R-:W-:-:S13]  /*2080*/  LOP3.LUT P0, RZ, R3, 0x7fffffff, R0, 0xc8, !PT ;  /* 0x7fffffff03ff7812 */ /* 0x000fda000780c800 */
[----:B------:R-:W-:Y:S05]  /*2090*/  @!P0 BRA `(.L_x_35) ;  /* 0x0000000400348947 */ /* 0x000fea0003800000 */
[C---:B------:R-:W-:Y:S02]  /*20a0*/  FSETP.NEU.FTZ.AND P2, PT, |R0|.reuse, +INF , PT ;  /* 0x7f8000000000780b */ /* 0x040fe40003f5d200 */
[----:B------:R-:W-:Y:S02]  /*20b0*/  FSETP.NEU.FTZ.AND P1, PT, |R3|, +INF , PT ;  /* 0x7f8000000300780b */ /* 0x000fe40003f3d200 */
[----:B------:R-:W-:-:S11]  /*20c0*/  FSETP.NEU.FTZ.AND P0, PT, |R0|, +INF , PT ;  /* 0x7f8000000000780b */ /* 0x000fd60003f1d200 */
[----:B------:R-:W-:Y:S05]  /*20d0*/  @!P1 BRA !P2, `(.L_x_35) ;  /* 0x0000000400249947 */ /* 0x000fea0005000000 */
[----:B------:R-:W-:-:S04]  /*20e0*/  LOP3.LUT P2, RZ, R0, 0x7fffffff, RZ, 0xc0, !PT ;  /* 0x7fffffff00ff7812 */ /* 0x000fc8000784c0ff */
[----:B------:R-:W-:-:S13]  /*20f0*/  PLOP3.LUT P1, PT, P1, P2, PT, 0x2f, 0xf2 ;  /* 0x0000000000f2781c */ /* 0x000fda0000f24577 */
[----:B------:R-:W-:Y:S05]  /*2100*/  @P1 BRA `(.L_x_36) ;  /* 0x0000000400101947 */ /* 0x000fea0003800000 */
[----:B------:R-:W-:-:S04]  /*2110*/  LOP3.LUT P1, RZ, R3, 0x7fffffff, RZ, 0xc0, !PT ;  /* 0x7fffffff03ff7812 */ /* 0x000fc8000782c0ff */
[----:B------:R-:W-:-:S13]  /*2120*/  PLOP3.LUT P0, PT, P0, P1, PT, 0x2f, 0xf2 ;  /* 0x0000000000f2781c */ /* 0x000fda0000702577 */
[----:B------:R-:W-:Y:S05]  /*2130*/  @P0 BRA `(.L_x_37) ;  /* 0x0000000000f80947 */ /* 0x000fea0003800000 */
[----:B------:R-:W-:Y:S02]  /*2140*/  ISETP.GE.AND P0, PT, R133, RZ, PT ;  /* 0x000000ff8500720c */ /* 0x000fe40003f06270 */
[----:B------:R-:W-:-:S11]  /*2150*/  ISETP.GE.AND P1, PT, R134, RZ, PT ;  /* 0x000000ff8600720c */ /* 0x000fd60003f26270 */
[----:B------:R-:W-:Y:S01]  /*2160*/  @P0 MOV R132, RZ ;  /* 0x000000ff00840202 */ /* 0x000fe20000000f00 */
[----:B------:R-:W-:Y:S01]  /*2170*/  @!P0 FFMA R0, R0, 1.84467440737095516160e+19, RZ ;  /* 0x5f80000000008823 */ /* 0x000fe200000000ff */
[----:B------:R-:W-:Y:S01]  /*2180*/  @!P0 MOV R132, 0xffffffc0 ;  /* 0xffffffc000848802 */ /* 0x000fe20000000f00 */
[----:B------:R-:W-:-:S03]  /*2190*/  @!P1 FFMA R3, R3, 1.84467440737095516160e+19, RZ ;  /* 0x5f80000003039823 */ /* 0x000fc600000000ff */
[----:B------:R-:W-:-:S07]  /*21a0*/  @!P1 IADD3 R132, PT, PT, R132, 0x40, RZ ;  /* 0x0000004084849810 */ /* 0x000fce0007ffe0ff */
.L_x_33:
[----:B------:R-:W-:-:S04]  /*21b0*/  LEA R134, R138, 0xc0800000, 0x17 ;  /* 0xc08000008a867811 */ /* 0x000fc800078eb8ff */
[----:B------:R-:W-:Y:S02]  /*21c0*/  IADD3 R134, PT, PT, -R134, R3, RZ ;  /* 0x0000000386867210 */ /* 0x000fe40007ffe1ff */
[----:B------:R-:W-:Y:S02]  /*21d0*/  IADD3 R3, PT, PT, R136, -0x7f, RZ ;  /* 0xffffff8188037810 */ /* 0x000fe40007ffe0ff */
[----:B------:R-:W0:Y:S01]  /*21e0*/  MUFU.RCP R133, R134 ;  /* 0x0000008600857308 */ /* 0x000e220000001000 */
[----:B------:R-:W-:Y:S02]  /*21f0*/  FADD.FTZ R135, -R134, -RZ ;  /* 0x800000ff86877221 */ /* 0x000fe40000010100 */
[C---:B------:R-:W-:Y:S01]  /*2200*/  IMAD R0, R3.reuse, -0x800000, R0 ;  /* 0xff80000003007824 */ /* 0x040fe200078e0200 */
[----:B------:R-:W-:-:S04]  /*2210*/  IADD3 R3, PT, PT, R3, 0x7f, -R138 ;  /* 0x0000007f03037810 */ /* 0x000fc80007ffe88a */
[----:B------:R-:W-:Y:S01]  /*2220*/  IADD3 R3, PT, PT, R3, R132, RZ ;  /* 0x0000008403037210 */ /* 0x000fe20007ffe0ff */
[----:B0-----:R-:W-:-:S04]  /*2230*/  FFMA R136, R133, R135, 1 ;  /* 0x3f80000085887423 */ /* 0x001fc80000000087 */
[----:B------:R-:W-:-:S04]  /*2240*/  FFMA R140, R133, R136, R133 ;  /* 0x00000088858c7223 */ /* 0x000fc80000000085 */
[----:B------:R-:W-:-:S04]  /*2250*/  FFMA R133, R0, R140, RZ ;  /* 0x0000008c00857223 */ /* 0x000fc800000000ff */
[----:B------:R-:W-:-:S04]  /*2260*/  FFMA R136, R135, R133, R0 ;  /* 0x0000008587887223 */ /* 0x000fc80000000000 */
[----:B------:R-:W-:-:S04]  /*2270*/  FFMA R137, R140, R136, R133 ;  /* 0x000000888c897223 */ /* 0x000fc80000000085 */
[----:B------:R-:W-:-:S04]  /*2280*/  FFMA R136, R135, R137, R0 ;  /* 0x0000008987887223 */ /* 0x000fc80000000000 */
[----:B------:R-:W-:-:S05]  /*2290*/  FFMA R133, R140, R136, R137 ;  /* 0x000000888c857223 */ /* 0x000fca0000000089 */
[----:B------:R-:W-:-:S04]  /*22a0*/  SHF.R.U32.HI R0, RZ, 0x17, R133 ;  /* 0x00000017ff007819 */ /* 0x000fc80000011685 */
[----:B------:R-:W-:-:S04]  /*22b0*/  LOP3.LUT R0, R0, 0xff, RZ, 0xc0, !PT ;  /* 0x000000ff00007812 */ /* 0x000fc800078ec0ff */
[----:B------:R-:W-:-:S04]  /*22c0*/  IADD3 R134, PT, PT, R0, R3, RZ ;  /* 0x0000000300867210 */ /* 0x000fc80007ffe0ff */
[----:B------:R-:W-:-:S04]  /*22d0*/  IADD3 R0, PT, PT, R134, -0x1, RZ ;  /* 0xffffffff86007810 */ /* 0x000fc80007ffe0ff */
[----:B------:R-:W-:-:S13]  /*22e0*/  ISETP.GE.U32.AND P0, PT, R0, 0xfe, PT ;  /* 0x000000fe0000780c */ /* 0x000fda0003f06070 */
[----:B------:R-:W-:Y:S05]  /*22f0*/  @!P0 BRA `(.L_x_38) ;  /* 0x0000000000808947 */ /* 0x000fea0003800000 */
[----:B------:R-:W-:-:S13]  /*2300*/  ISETP.GT.AND P0, PT, R134, 0xfe, PT ;  /* 0x000000fe8600780c */ /* 0x000fda0003f04270 */
[----:B------:R-:W-:Y:S05]  /*2310*/  @P0 BRA `(.L_x_39) ;  /* 0x00000000006c0947 */ /* 0x000fea0003800000 */
[----:B------:R-:W-:-:S13]  /*2320*/  ISETP.GE.AND P0, PT, R134, 0x1, PT ;  /* 0x000000018600780c */ /* 0x000fda0003f06270 */
[----:B------:R-:W-:Y:S05]  /*2330*/  @P0 BRA `(.L_x_40) ;  /* 0x0000000000980947 */ /* 0x000fea0003800000 */
[----:B------:R-:W-:Y:S02]  /*2340*/  ISETP.GE.AND P0, PT, R134, -0x18, PT ;  /* 0xffffffe88600780c */ /* 0x000fe40003f06270 */
[----:B------:R-:W-:-:S11]  /*2350*/  LOP3.LUT R133, R133, 0x80000000, RZ, 0xc0, !PT ;  /* 0x8000000085857812 */ /* 0x000fd600078ec0ff */
[----:B------:R-:W-:Y:S05]  /*2360*/  @!P0 BRA `(.L_x_40) ;  /* 0x00000000008c8947 */ /* 0x000fea0003800000 */
[-CC-:B------:R-:W-:Y:S01]  /*2370*/  FFMA.RZ R0, R140, R136.reuse, R137.reuse ;  /* 0x000000888c007223 */ /* 0x180fe2000000c089 */
[----:B------:R-:W-:Y:S01]  /*2380*/  IADD3 R135, PT, PT, R134, 0x20, RZ ;  /* 0x0000002086877810 */ /* 0x000fe20007ffe0ff */
[-CC-:B------:R-:W-:Y:S01]  /*2390*/  FFMA.RM R3, R140, R136.reuse, R137.reuse ;  /* 0x000000888c037223 */ /* 0x180fe20000004089 */
[----:B------:R-:W-:Y:S02]  /*23a0*/  ISETP.NE.AND P2, PT, R134, RZ, PT ;  /* 0x000000ff8600720c */ /* 0x000fe40003f45270 */
[----:B------:R-:W-:Y:S01]  /*23b0*/  LOP3.LUT R132, R0, 0x7fffff, RZ, 0xc0, !PT ;  /* 0x007fffff00847812 */ /* 0x000fe200078ec0ff */
[----:B------:R-:W-:Y:S01]  /*23c0*/  FFMA.RP R0, R140, R136, R137 ;  /* 0x000000888c007223 */ /* 0x000fe20000008089 */
[----:B------:R-:W-:Y:S02]  /*23d0*/  ISETP.NE.AND P1, PT, R134, RZ, PT ;  /* 0x000000ff8600720c */ /* 0x000fe40003f25270 */
[----:B------:R-:W-:Y:S02]  /*23e0*/  LOP3.LUT R132, R132, 0x800000, RZ, 0xfc, !PT ;  /* 0x0080000084847812 */ /* 0x000fe400078efcff */
[----:B------:R-:W-:-:S02]  /*23f0*/  IADD3 R134, PT, PT, -R134, RZ, RZ ;  /* 0x000000ff86867210 */ /* 0x000fc40007ffe1ff */
[----:B------:R-:W-:Y:S02]  /*2400*/  SHF.L.U32 R135, R132, R135, RZ ;  /* 0x0000008784877219 */ /* 0x000fe400000006ff */
[----:B------:R-:W-:Y:S02]  /*2410*/  FSETP.NEU.FTZ.AND P0, PT, R0, R3, PT ;  /* 0x000000030000720b */ /* 0x000fe40003f1d000 */
[----:B------:R-:W-:Y:S02]  /*2420*/  SEL R3, R134, RZ, P2 ;  /* 0x000000ff86037207 */ /* 0x000fe40001000000 */
[----:B------:R-:W-:Y:S02]  /*2430*/  ISETP.NE.AND P1, PT, R135, RZ, P1 ;  /* 0x000000ff8700720c */ /* 0x000fe40000f25270 */
[----:B------:R-:W-:Y:S02]  /*2440*/  SHF.R.U32.HI R3, RZ, R3, R132 ;  /* 0x00000003ff037219 */ /* 0x000fe40000011684 */
[----:B------:R-:W-:-:S02]  /*2450*/  PLOP3.LUT P0, PT, P0, P1, PT, 0xf8, 0x8f ;  /* 0x00000000008f781c */ /* 0x000fc40000703f70 */
[----:B------:R-:W-:Y:S02]  /*2460*/  SHF.R.U32.HI R135, RZ, 0x1, R3 ;  /* 0x00000001ff877819 */ /* 0x000fe40000011603 */
[----:B------:R-:W-:-:S04]  /*2470*/  SEL R0, RZ, 0x1, !P0 ;  /* 0x00000001ff007807 */ /* 0x000fc80004000000 */
[----:B------:R-:W-:-:S04]  /*2480*/  LOP3.LUT R0, R0, 0x1, R135, 0xf8, !PT ;  /* 0x0000000100007812 */ /* 0x000fc800078ef887 */
[----:B------:R-:W-:-:S04]  /*2490*/  LOP3.LUT R0, R0, R3, RZ, 0xc0, !PT ;  /* 0x0000000300007212 */ /* 0x000fc800078ec0ff */
[----:B------:R-:W-:-:S04]  /*24a0*/  IADD3 R0, PT, PT, R135, R0, RZ ;  /* 0x0000000087007210 */ /* 0x000fc80007ffe0ff */
[----:B------:R-:W-:Y:S01]  /*24b0*/  LOP3.LUT R133, R0, R133, RZ, 0xfc, !PT ;  /* 0x0000008500857212 */ /* 0x000fe200078efcff */
[----:B------:R-:W-:Y:S06]  /*24c0*/  BRA `(.L_x_40) ;  /* 0x0000000000347947 */ /* 0x000fec0003800000 */
.L_x_39:
[----:B------:R-:W-:-:S04]  /*24d0*/  LOP3.LUT R133, R133, 0x80000000, RZ, 0xc0, !PT ;  /* 0x8000000085857812 */ /* 0x000fc800078ec0ff */
[----:B------:R-:W-:Y:S01]  /*24e0*/  LOP3.LUT R133, R133, 0x7f800000, RZ, 0xfc, !PT ;  /* 0x7f80000085857812 */ /* 0x000fe200078efcff */
[----:B------:R-:W-:Y:S06]  /*24f0*/  BRA `(.L_x_40) ;  /* 0x0000000000287947 */ /* 0x000fec0003800000 */
.L_x_38:
[----:B------:R-:W-:Y:S01]  /*2500*/  LEA R133, R3, R133, 0x17 ;  /* 0x0000008503857211 */ /* 0x000fe200078eb8ff */
[----:B------:R-:W-:Y:S06]  /*2510*/  BRA `(.L_x_40) ;  /* 0x0000000000207947 */ /* 0x000fec0003800000 */
.L_x_37:
[----:B------:R-:W-:-:S04]  /*2520*/  LOP3.LUT R0, R3, 0x80000000, R0, 0x48, !PT ;  /* 0x8000000003007812 */ /* 0x000fc800078e4800 */
[----:B------:R-:W-:Y:S01]  /*2530*/  LOP3.LUT R133, R0, 0x7f800000, RZ, 0xfc, !PT ;  /* 0x7f80000000857812 */ /* 0x000fe200078efcff */
[----:B------:R-:W-:Y:S06]  /*2540*/  BRA `(.L_x_40) ;  /* 0x0000000000147947 */ /* 0x000fec0003800000 */
.L_x_36:
[----:B------:R-:W-:Y:S01]  /*2550*/  LOP3.LUT R133, R3, 0x80000000, R0, 0x48, !PT ;  /* 0x8000000003857812 */ /* 0x000fe200078e4800 */
[----:B------:R-:W-:Y:S06]  /*2560*/  BRA `(.L_x_40) ;  /* 0x00000000000c7947 */ /* 0x000fec0003800000 */
.L_x_35:
[----:B------:R-:W0:Y:S01]  /*2570*/  MUFU.RSQ R133, -QNAN ;  /* 0xffc0000000857908 */ /* 0x000e220000001400 */
[----:B------:R-:W-:Y:S05]  /*2580*/  BRA `(.L_x_40) ;  /* 0x0000000000047947 */ /* 0x000fea0003800000 */
.L_x_34:
[----:B------:R-:W-:-:S07]  /*2590*/  FADD.FTZ R133, R0, R3 ;  /* 0x0000000300857221 */ /* 0x000fce0000010000 */
.L_x_40:
[----:B------:R-:W-:-:S04]  /*25a0*/  HFMA2 R3, -RZ, RZ, 0, 0 ;  /* 0x00000000ff037431 */ /* 0x000fc800000001ff */
[----:B0-----:R-:W-:Y:S05]  /*25b0*/  RET.REL.NODEC R2 `(_Z6kernelmPf8LargeArgi) ;  /* 0xffffffd802907950 */ /* 0x001fea0003c3ffff */
.L_x_41:
[----:B------:R-:W-:-:S00]  /*25c0*/  BRA `(.L_x_41) ;  /* 0xfffffffc00fc7947 */ /* 0x000fc0000383ffff */
[----:B------:R-:W-:-:S00]  /*25d0*/  NOP ;  /* 0x0000000000007918 */ /* 0x000fc00000000000 */
        /* <DEDUP_REMOVED lines=10> */
.L_x_42:


//--------------------- .nv.shared._Z6kernelmPf8LargeArgi --------------------------
	.section	.nv.shared._Z6kernelmPf8LargeArgi,"aw",@nobits
	.sectionflags	@""
	.align	4
.nv.shared._Z6kernelmPf8LargeArgi:
	.zero		1536


//--------------------- .nv.shared.reserved.0     --------------------------
	.section	.nv.shared.reserved.0,"aw",@nobits
	.weak		__nv_reservedSMEM_offset_0_alias
	.size		__nv_reservedSMEM_offset_0_alias, 0, 64
	.other		__nv_reservedSMEM_offset_0_alias,@"STO_CUDA_RESERVED_SHARED STV_DEFAULT"
__nv_reservedSMEM_offset_0_alias:
	.zero		0
	.zero		64


//--------------------- .nv.constant0._Z6kernelmPf8LargeArgi --------------------------
	.section	.nv.constant0._Z6kernelmPf8LargeArgi,"a",@progbits
	.sectionflags	@""
	.align	4
.nv.constant0._Z6kernelmPf8LargeArgi:
	.zero		1428


//--------------------- SYMBOLS --------------------------

	.type		.nv.reservedSmem.offset0,@object
	.size		.nv.reservedSmem.offset0,0x4
	.type		.nv.reservedSmem.cap,@object
	.size		.nv.reservedSmem.cap,0x4
